//
// Generated by NVIDIA NVVM Compiler
//
// Compiler Build ID: CL-36424714
// Cuda compilation tools, release 13.0, V13.0.88
// Based on NVVM 20.0.0
//

.version 9.0
.target sm_100
.address_size 64

	// .globl	_Z19allDivInplaceKernelPddi

.visible .entry _Z19allDivInplaceKernelPddi(
	.param .u64 .ptr .align 1 _Z19allDivInplaceKernelPddi_param_0,
	.param .f64 _Z19allDivInplaceKernelPddi_param_1,
	.param .u32 _Z19allDivInplaceKernelPddi_param_2
)
{
	.reg .pred 	%p<4>;
	.reg .b32 	%r<13>;
	.reg .b64 	%rd<5>;
	.reg .b64 	%fd<4>;

	ld.param.u64 	%rd2, [_Z19allDivInplaceKernelPddi_param_0];
	ld.param.f64 	%fd1, [_Z19allDivInplaceKernelPddi_param_1];
	ld.param.u32 	%r6, [_Z19allDivInplaceKernelPddi_param_2];
	setp.lt.s32 	%p1, %r6, 1;
	@%p1 bra 	$L__BB0_5;
	mov.u32 	%r8, %ntid.x;
	mov.u32 	%r9, %nctaid.x;
	mul.lo.s32 	%r1, %r8, %r9;
	mov.u32 	%r10, %ctaid.x;
	mov.u32 	%r11, %tid.x;
	mad.lo.s32 	%r2, %r10, %r8, %r11;
	cvta.to.global.u64 	%rd1, %rd2;
	mov.b32 	%r12, 0;
$L__BB0_2:
	add.s32 	%r4, %r2, %r12;
	setp.ge.s32 	%p2, %r4, %r6;
	@%p2 bra 	$L__BB0_4;
	mul.wide.s32 	%rd3, %r4, 8;
	add.s64 	%rd4, %rd1, %rd3;
	ld.global.f64 	%fd2, [%rd4];
	div.rn.f64 	%fd3, %fd2, %fd1;
	st.global.f64 	[%rd4], %fd3;
$L__BB0_4:
	add.s32 	%r12, %r12, %r1;
	setp.lt.s32 	%p3, %r12, %r6;
	@%p3 bra 	$L__BB0_2;
$L__BB0_5:
	ret;

}


// ===== COMPILED SASS (sm_100) =====

	.target	sm_100

	.elftype	@"ET_EXEC"


//--------------------- .note.nv.tkinfo           --------------------------
	.section	.note.nv.tkinfo,"",@"SHT_NOTE"
	.sectionflags	@"SHF_NOTE_NV_TKINFO"
	.tkinfo
        /*0018*/ 	.word	0x00000002
        /*0030*/ 	.string	""
        /*0030*/ 	.string	"ptxas"
        /*0030*/ 	.string	"Cuda compilation tools, release 13.0, V13.0.88"
        /*0030*/ 	.string	"Build cuda_13.0.r13.0/compiler.36424714_0"
        /*0030*/ 	.string	"-arch sm_100 -m 64 "



//--------------------- .note.nv.cuinfo           --------------------------
	.section	.note.nv.cuinfo,"",@"SHT_NOTE"
	.sectionflags	@"SHF_NOTE_NV_CUINFO"
        /*0018*/ 	.short	0x0002
        /*001a*/ 	.short	0x0064
        /*001c*/ 	.short	0x0082
	.zero		2


//--------------------- .nv.info                  --------------------------
	.section	.nv.info,"",@"SHT_CUDA_INFO"
	.align	4


	//----- nvinfo : EIATTR_REGCOUNT
	.align		4
        /*0000*/ 	.byte	0x04, 0x2f
        /*0002*/ 	.short	(.L_1 - .L_0)
	.align		4
.L_0:
        /*0004*/ 	.word	index@(_Z19allDivInplaceKernelPddi)
        /*0008*/ 	.word	0x0000001d


	//----- nvinfo : EIATTR_FRAME_SIZE
	.align		4
.L_1:
        /*000c*/ 	.byte	0x04, 0x11
        /*000e*/ 	.short	(.L_3 - .L_2)
	.align		4
.L_2:
        /*0010*/ 	.word	index@($__internal_0_$__cuda_sm20_div_rn_f64_full)
        /*0014*/ 	.word	0x00000000


	//----- nvinfo : EIATTR_FRAME_SIZE
	.align		4
.L_3:
        /*0018*/ 	.byte	0x04, 0x11
        /*001a*/ 	.short	(.L_5 - .L_4)
	.align		4
.L_4:
        /*001c*/ 	.word	index@(_Z19allDivInplaceKernelPddi)
        /*0020*/ 	.word	0x00000000


	//----- nvinfo : EIATTR_MIN_STACK_SIZE
	.align		4
.L_5:
        /*0024*/ 	.byte	0x04, 0x12
        /*0026*/ 	.short	(.L_7 - .L_6)
	.align		4
.L_6:
        /*0028*/ 	.word	index@(_Z19allDivInplaceKernelPddi)
        /*002c*/ 	.word	0x00000000
.L_7:


//--------------------- .nv.compat                --------------------------
	.section	.nv.compat,"",@"SHT_CUDA_COMPAT_INFO"
	.align	4
        /*0000*/ 	.byte	0x02, 0x09, 0x00, 0x00, 0x02, 0x02, 0x01, 0x00, 0x02, 0x05, 0x05, 0x00, 0x03, 0x07, 0x01, 0x01
        /*0010*/ 	.byte	0x02, 0x03, 0x00, 0x00, 0x02, 0x06, 0x01, 0x00, 0x04, 0x0b, 0x08, 0x00, 0x01, 0x00, 0x00, 0x00
        /*0020*/ 	.byte	0x00, 0x00, 0x00, 0x00


//--------------------- .nv.info._Z19allDivInplaceKernelPddi --------------------------
	.section	.nv.info._Z19allDivInplaceKernelPddi,"",@"SHT_CUDA_INFO"
	.sectionflags	@""
	.align	4


	//----- nvinfo : EIATTR_CUDA_API_VERSION
	.align		4
        /*0000*/ 	.byte	0x04, 0x37
        /*0002*/ 	.short	(.L_9 - .L_8)
.L_8:
        /*0004*/ 	.word	0x00000082


	//----- nvinfo : EIATTR_KPARAM_INFO
	.align		4
.L_9:
        /*0008*/ 	.byte	0x04, 0x17
        /*000a*/ 	.short	(.L_11 - .L_10)
.L_10:
        /*000c*/ 	.word	0x00000000
        /*0010*/ 	.short	0x0002
        /*0012*/ 	.short	0x0010
        /*0014*/ 	.byte	0x00, 0xf0, 0x11, 0x00


	//----- nvinfo : EIATTR_KPARAM_INFO
	.align		4
.L_11:
        /*0018*/ 	.byte	0x04, 0x17
        /*001a*/ 	.short	(.L_13 - .L_12)
.L_12:
        /*001c*/ 	.word	0x00000000
        /*0020*/ 	.short	0x0001
        /*0022*/ 	.short	0x0008
        /*0024*/ 	.byte	0x00, 0xf0, 0x21, 0x00


	//----- nvinfo : EIATTR_KPARAM_INFO
	.align		4
.L_13:
        /*0028*/ 	.byte	0x04, 0x17
        /*002a*/ 	.short	(.L_15 - .L_14)
.L_14:
        /*002c*/ 	.word	0x00000000
        /*0030*/ 	.short	0x0000
        /*0032*/ 	.short	0x0000
        /*0034*/ 	.byte	0x00, 0xf5, 0x21, 0x00


	//----- nvinfo : EIATTR_SPARSE_MMA_MASK
	.align		4
.L_15:
        /*0038*/ 	.byte	0x03, 0x50
        /*003a*/ 	.short	0x0000


	//----- nvinfo : EIATTR_MAXREG_COUNT
	.align		4
        /*003c*/ 	.byte	0x03, 0x1b
        /*003e*/ 	.short	0x00ff


	//----- nvinfo : EIATTR_MERCURY_ISA_VERSION
	.align		4
        /*0040*/ 	.byte	0x03, 0x5f
        /*0042*/ 	.short	0x0101


	//----- nvinfo : EIATTR_VRC_CTA_INIT_COUNT
	.align		4
        /*0044*/ 	.byte	0x02, 0x4a
	.zero		1
	.zero		1


	//----- nvinfo : EIATTR_EXIT_INSTR_OFFSETS
	.align		4
        /*0048*/ 	.byte	0x04, 0x1c
        /*004a*/ 	.short	(.L_17 - .L_16)


	//   ....[0]....
.L_16:
        /*004c*/ 	.word	0x00000030


	//   ....[1]....
        /*0050*/ 	.word	0x000002f0


	//----- nvinfo : EIATTR_CRS_STACK_SIZE
	.align		4
.L_17:
        /*0054*/ 	.byte	0x04, 0x1e
        /*0056*/ 	.short	(.L_19 - .L_18)
.L_18:
        /*0058*/ 	.word	0x00000000


	//----- nvinfo : EIATTR_CBANK_PARAM_SIZE
	.align		4
.L_19:
        /*005c*/ 	.byte	0x03, 0x19
        /*005e*/ 	.short	0x0014


	//----- nvinfo : EIATTR_PARAM_CBANK
	.align		4
        /*0060*/ 	.byte	0x04, 0x0a
        /*0062*/ 	.short	(.L_21 - .L_20)
	.align		4
.L_20:
        /*0064*/ 	.word	index@(.nv.constant0._Z19allDivInplaceKernelPddi)
        /*0068*/ 	.short	0x0380
        /*006a*/ 	.short	0x0014


	//----- nvinfo : EIATTR_SW_WAR
	.align		4
.L_21:
        /*006c*/ 	.byte	0x04, 0x36
        /*006e*/ 	.short	(.L_23 - .L_22)
.L_22:
        /*0070*/ 	.word	0x00000008
.L_23:


//--------------------- .nv.callgraph             --------------------------
	.section	.nv.callgraph,"",@"SHT_CUDA_CALLGRAPH"
	.align	4
	.sectionentsize	8
	.align		4
        /*0000*/ 	.word	0x00000000
	.align		4
        /*0004*/ 	.word	0xffffffff
	.align		4
        /*0008*/ 	.word	0x00000000
	.align		4
        /*000c*/ 	.word	0xfffffffe
	.align		4
        /*0010*/ 	.word	0x00000000
	.align		4
        /*0014*/ 	.word	0xfffffffd
	.align		4
        /*0018*/ 	.word	0x00000000
	.align		4
        /*001c*/ 	.word	0xfffffffc


//--------------------- .text._Z19allDivInplaceKernelPddi --------------------------
	.section	.text._Z19allDivInplaceKernelPddi,"ax",@progbits
	.align	128
        .global         _Z19allDivInplaceKernelPddi
        .type           _Z19allDivInplaceKernelPddi,@function
        .size           _Z19allDivInplaceKernelPddi,(.L_x_11 - _Z19allDivInplaceKernelPddi)
        .other          _Z19allDivInplaceKernelPddi,@"STO_CUDA_ENTRY STV_DEFAULT"
_Z19allDivInplaceKernelPddi:
.text._Z19allDivInplaceKernelPddi:
[----:B------:R-:W-:Y:S08]  /*0000*/  LDC R1, c[0x0][0x37c] ;  /* 0x0000df00ff017b82 */ /* 0x000ff00000000800 */
[----:B------:R-:W0:Y:S02]  /*0010*/  LDC R0, c[0x0][0x390] ;  /* 0x0000e400ff007b82 */ /* 0x000e240000000800 */
[----:B0-----:R-:W-:-:S13]  /*0020*/  ISETP.GE.AND P0, PT, R0, 0x1, PT ;  /* 0x000000010000780c */ /* 0x001fda0003f06270 */
[----:B------:R-:W-:Y:S05]  /*0030*/  @!P0 EXIT ;  /* 0x000000000000894d */ /* 0x000fea0003800000 */
[----:B------:R-:W0:Y:S01]  /*0040*/  S2R R2, SR_CTAID.X ;  /* 0x0000000000027919 */ /* 0x000e220000002500 */
[----:B------:R-:W1:Y:S01]  /*0050*/  LDC.64 R16, c[0x0][0x380] ;  /* 0x0000e000ff107b82 */ /* 0x000e620000000a00 */
[----:B------:R-:W2:Y:S01]  /*0060*/  LDCU UR4, c[0x0][0x360] ;  /* 0x00006c00ff0477ac */ /* 0x000ea20008000800 */
[----:B------:R-:W0:Y:S01]  /*0070*/  S2R R3, SR_TID.X ;  /* 0x0000000000037919 */ /* 0x000e220000002100 */
[----:B------:R-:W2:Y:S05]  /*0080*/  LDCU UR5, c[0x0][0x370] ;  /* 0x00006e00ff0577ac */ /* 0x000eaa0008000800 */
[----:B------:R-:W3:Y:S01]  /*0090*/  LDC.64 R14, c[0x0][0x388] ;  /* 0x0000e200ff0e7b82 */ /* 0x000ee20000000a00 */
[----:B------:R-:W4:Y:S01]  /*00a0*/  LDCU.64 UR6, c[0x0][0x358] ;  /* 0x00006b00ff0677ac */ /* 0x000f220008000a00 */
[----:B------:R-:W0:Y:S01]  /*00b0*/  LDCU UR9, c[0x0][0x390] ;  /* 0x00007200ff0977ac */ /* 0x000e220008000800 */
[----:B------:R-:W0:Y:S01]  /*00c0*/  LDCU UR8, c[0x0][0x38c] ;  /* 0x00007180ff0877ac */ /* 0x000e220008000800 */
[----:B--2---:R-:W-:-:S02]  /*00d0*/  UIMAD UR5, UR4, UR5, URZ ;  /* 0x00000005040572a4 */ /* 0x004fc4000f8e02ff */
[----:B0-----:R-:W-:Y:S01]  /*00e0*/  IMAD R2, R2, UR4, R3 ;  /* 0x0000000402027c24 */ /* 0x001fe2000f8e0203 */
[----:B----4-:R-:W-:-:S09]  /*00f0*/  UMOV UR4, URZ ;  /* 0x000000ff00047c82 */ /* 0x010fd20008000000 */
.L_x_4:
[----:B0-----:R-:W-:Y:S01]  /*0100*/  VIADD R13, R2, UR4 ;  /* 0x00000004020d7c36 */ /* 0x001fe20008000000 */
[----:B------:R-:W-:Y:S01]  /*0110*/  UIADD3 UR4, UPT, UPT, UR5, UR4, URZ ;  /* 0x0000000405047290 */ /* 0x000fe2000fffe0ff */
[----:B------:R-:W-:Y:S03]  /*0120*/  BSSY.RECONVERGENT B0, `(.L_x_0) ;  /* 0x000001b000007945 */ /* 0x000fe60003800200 */
[----:B------:R-:W-:Y:S01]  /*0130*/  ISETP.GE.AND P0, PT, R13, UR9, PT ;  /* 0x000000090d007c0c */ /* 0x000fe2000bf06270 */
[----:B------:R-:W-:-:S12]  /*0140*/  UISETP.GE.AND UP0, UPT, UR4, UR9, UPT ;  /* 0x000000090400728c */ /* 0x000fd8000bf06270 */
[----:B------:R-:W-:Y:S05]  /*0150*/  @P0 BRA `(.L_x_1) ;  /* 0x00000000005c0947 */ /* 0x000fea0003800000 */
[----:B-1----:R-:W-:-:S05]  /*0160*/  IMAD.WIDE R12, R13, 0x8, R16 ;  /* 0x000000080d0c7825 */ /* 0x002fca00078e0210 */
[----:B------:R-:W2:Y:S01]  /*0170*/  LDG.E.64 R6, desc[UR6][R12.64] ;  /* 0x000000060c067981 */ /* 0x000ea2000c1e1b00 */
[----:B------:R-:W3:Y:S01]  /*0180*/  MUFU.RCP64H R5, UR8 ;  /* 0x0000000800057d08 */ /* 0x000ee20008001800 */
[----:B------:R-:W-:Y:S01]  /*0190*/  IMAD.MOV.U32 R4, RZ, RZ, 0x1 ;  /* 0x00000001ff047424 */ /* 0x000fe200078e00ff */
[----:B------:R-:W-:Y:S05]  /*01a0*/  BSSY.RECONVERGENT B1, `(.L_x_2) ;  /* 0x0000011000017945 */ /* 0x000fea0003800200 */
[----:B---3--:R-:W-:-:S08]  /*01b0*/  DFMA R8, R4, -R14, 1 ;  /* 0x3ff000000408742b */ /* 0x008fd0000000080e */
[----:B------:R-:W-:-:S08]  /*01c0*/  DFMA R8, R8, R8, R8 ;  /* 0x000000080808722b */ /* 0x000fd00000000008 */
[----:B------:R-:W-:-:S08]  /*01d0*/  DFMA R8, R4, R8, R4 ;  /* 0x000000080408722b */ /* 0x000fd00000000004 */
[----:B------:R-:W-:-:S08]  /*01e0*/  DFMA R4, R8, -R14, 1 ;  /* 0x3ff000000804742b */ /* 0x000fd0000000080e */
[----:B------:R-:W-:-:S08]  /*01f0*/  DFMA R4, R8, R4, R8 ;  /* 0x000000040804722b */ /* 0x000fd00000000008 */
[----:B--2---:R-:W-:Y:S01]  /*0200*/  DMUL R8, R6, R4 ;  /* 0x0000000406087228 */ /* 0x004fe20000000000 */
[----:B------:R-:W-:-:S07]  /*0210*/  FSETP.GEU.AND P1, PT, |R7|, 6.5827683646048100446e-37, PT ;  /* 0x036000000700780b */ /* 0x000fce0003f2e200 */
[----:B------:R-:W-:-:S08]  /*0220*/  DFMA R10, R8, -R14, R6 ;  /* 0x8000000e080a722b */ /* 0x000fd00000000006 */
[----:B------:R-:W-:-:S10]  /*0230*/  DFMA R4, R4, R10, R8 ;  /* 0x0000000a0404722b */ /* 0x000fd40000000008 */
[----:B------:R-:W-:-:S05]  /*0240*/  FFMA R0, RZ, UR8, R5 ;  /* 0x00000008ff007c23 */ /* 0x000fca0008000005 */
[----:B------:R-:W-:-:S13]  /*0250*/  FSETP.GT.AND P0, PT, |R0|, 1.469367938527859385e-39, PT ;  /* 0x001000000000780b */ /* 0x000fda0003f04200 */
[----:B------:R-:W-:Y:S05]  /*0260*/  @P0 BRA P1, `(.L_x_3) ;  /* 0x0000000000100947 */ /* 0x000fea0000800000 */
[----:B------:R-:W-:-:S07]  /*0270*/  MOV R0, 0x290 ;  /* 0x0000029000007802 */ /* 0x000fce0000000f00 */
[----:B------:R-:W-:Y:S05]  /*0280*/  CALL.REL.NOINC `($__internal_0_$__cuda_sm20_div_rn_f64_full) ;  /* 0x00000000001c7944 */ /* 0x000fea0003c00000 */
[----:B------:R-:W-:Y:S02]  /*0290*/  IMAD.MOV.U32 R4, RZ, RZ, R3 ;  /* 0x000000ffff047224 */ /* 0x000fe400078e0003 */
[----:B------:R-:W-:-:S07]  /*02a0*/  IMAD.MOV.U32 R5, RZ, RZ, R6 ;  /* 0x000000ffff057224 */ /* 0x000fce00078e0006 */
.L_x_3:
[----:B------:R-:W-:Y:S05]  /*02b0*/  BSYNC.RECONVERGENT B1 ;  /* 0x0000000000017941 */ /* 0x000fea0003800200 */
.L_x_2:
[----:B------:R0:W-:Y:S02]  /*02c0*/  STG.E.64 desc[UR6][R12.64], R4 ;  /* 0x000000040c007986 */ /* 0x0001e4000c101b06 */
.L_x_1:
[----:B------:R-:W-:Y:S05]  /*02d0*/  BSYNC.RECONVERGENT B0 ;  /* 0x0000000000007941 */ /* 0x000fea0003800200 */
.L_x_0:
[----:B------:R-:W-:Y:S05]  /*02e0*/  BRA.U !UP0, `(.L_x_4) ;  /* 0xfffffffd08847547 */ /* 0x000fea000b83ffff */
[----:B------:R-:W-:Y:S05]  /*02f0*/  EXIT ;  /* 0x000000000000794d */ /* 0x000fea0003800000 */
        .weak           $__internal_0_$__cuda_sm20_div_rn_f64_full
        .type           $__internal_0_$__cuda_sm20_div_rn_f64_full,@function
        .size           $__internal_0_$__cuda_sm20_div_rn_f64_full,(.L_x_11 - $__internal_0_$__cuda_sm20_div_rn_f64_full)
$__internal_0_$__cuda_sm20_div_rn_f64_full:
[----:B------:R-:W0:Y:S01]  /*0300*/  LDC.64 R10, c[0x0][0x388] ;  /* 0x0000e200ff0a7b82 */ /* 0x000e220000000a00 */
[----:B------:R-:W-:Y:S01]  /*0310*/  IMAD.MOV.U32 R20, RZ, RZ, 0x1 ;  /* 0x00000001ff147424 */ /* 0x000fe200078e00ff */
[C---:B------:R-:W-:Y:S01]  /*0320*/  FSETP.GEU.AND P2, PT, |R7|.reuse, 1.469367938527859385e-39, PT ;  /* 0x001000000700780b */ /* 0x040fe20003f4e200 */
[----:B------:R-:W-:Y:S01]  /*0330*/  BSSY.RECONVERGENT B2, `(.L_x_5) ;  /* 0x0000052000027945 */ /* 0x000fe20003800200 */
[----:B------:R-:W-:-:S05]  /*0340*/  LOP3.LUT R3, R7, 0x7ff00000, RZ, 0xc0, !PT ;  /* 0x7ff0000007037812 */ /* 0x000fca00078ec0ff */
[----:B------:R-:W-:Y:S01]  /*0350*/  IMAD.MOV.U32 R26, RZ, RZ, R3 ;  /* 0x000000ffff1a7224 */ /* 0x000fe200078e0003 */
[C---:B0-----:R-:W-:Y:S02]  /*0360*/  FSETP.GEU.AND P0, PT, |R11|.reuse, 1.469367938527859385e-39, PT ;  /* 0x001000000b00780b */ /* 0x041fe40003f0e200 */
[----:B------:R-:W-:-:S04]  /*0370*/  LOP3.LUT R8, R11, 0x800fffff, RZ, 0xc0, !PT ;  /* 0x800fffff0b087812 */ /* 0x000fc800078ec0ff */
[----:B------:R-:W-:Y:S01]  /*0380*/  LOP3.LUT R9, R8, 0x3ff00000, RZ, 0xfc, !PT ;  /* 0x3ff0000008097812 */ /* 0x000fe200078efcff */
[----:B------:R-:W-:-:S06]  /*0390*/  IMAD.MOV.U32 R8, RZ, RZ, R10 ;  /* 0x000000ffff087224 */ /* 0x000fcc00078e000a */
[----:B------:R-:W0:Y:S02]  /*03a0*/  @!P0 LDC.64 R4, c[0x0][0x388] ;  /* 0x0000e200ff048b82 */ /* 0x000e240000000a00 */
[----:B0-----:R-:W-:-:S06]  /*03b0*/  @!P0 DMUL R8, R4, 8.98846567431157953865e+307 ;  /* 0x7fe0000004088828 */ /* 0x001fcc0000000000 */
[----:B------:R-:W0:Y:S02]  /*03c0*/  MUFU.RCP64H R21, R9 ;  /* 0x0000000900157308 */ /* 0x000e240000001800 */
[----:B0-----:R-:W-:-:S08]  /*03d0*/  DFMA R4, R20, -R8, 1 ;  /* 0x3ff000001404742b */ /* 0x001fd00000000808 */
[----:B------:R-:W-:Y:S01]  /*03e0*/  DFMA R18, R4, R4, R4 ;  /* 0x000000040412722b */ /* 0x000fe20000000004 */
[----:B------:R-:W-:Y:S01]  /*03f0*/  LOP3.LUT R4, R11, 0x7ff00000, RZ, 0xc0, !PT ;  /* 0x7ff000000b047812 */ /* 0x000fe200078ec0ff */
[----:B------:R-:W-:-:S03]  /*0400*/  IMAD.MOV.U32 R5, RZ, RZ, 0x1ca00000 ;  /* 0x1ca00000ff057424 */ /* 0x000fc600078e00ff */
[----:B------:R-:W-:-:S03]  /*0410*/  ISETP.GE.U32.AND P1, PT, R3, R4, PT ;  /* 0x000000040300720c */ /* 0x000fc60003f26070 */
[----:B------:R-:W-:Y:S01]  /*0420*/  DFMA R20, R20, R18, R20 ;  /* 0x000000121414722b */ /* 0x000fe20000000014 */
[----:B------:R-:W-:Y:S01]  /*0430*/  SEL R5, R5, 0x63400000, !P1 ;  /* 0x6340000005057807 */ /* 0x000fe20004800000 */
[----:B------:R-:W-:-:S03]  /*0440*/  IMAD.MOV.U32 R18, RZ, RZ, R6 ;  /* 0x000000ffff127224 */ /* 0x000fc600078e0006 */
[----:B------:R-:W-:-:S03]  /*0450*/  @!P2 LOP3.LUT R24, R5, 0x80000000, R7, 0xf8, !PT ;  /* 0x800000000518a812 */ /* 0x000fc600078ef807 */
[----:B------:R-:W-:Y:S01]  /*0460*/  DFMA R22, R20, -R8, 1 ;  /* 0x3ff000001416742b */ /* 0x000fe20000000808 */
[----:B------:R-:W-:Y:S02]  /*0470*/  LOP3.LUT R19, R5, 0x800fffff, R7, 0xf8, !PT ;  /* 0x800fffff05137812 */ /* 0x000fe400078ef807 */
[----:B------:R-:W-:Y:S01]  /*0480*/  @!P2 LOP3.LUT R25, R24, 0x100000, RZ, 0xfc, !PT ;  /* 0x001000001819a812 */ /* 0x000fe200078efcff */
[----:B------:R-:W-:-:S04]  /*0490*/  @!P2 IMAD.MOV.U32 R24, RZ, RZ, RZ ;  /* 0x000000ffff18a224 */ /* 0x000fc800078e00ff */
[----:B------:R-:W-:Y:S02]  /*04a0*/  DFMA R20, R20, R22, R20 ;  /* 0x000000161414722b */ /* 0x000fe40000000014 */
[----:B------:R-:W-:-:S08]  /*04b0*/  @!P2 DFMA R18, R18, 2, -R24 ;  /* 0x400000001212a82b */ /* 0x000fd00000000818 */
[----:B------:R-:W-:Y:S02]  /*04c0*/  DMUL R22, R20, R18 ;  /* 0x0000001214167228 */ /* 0x000fe40000000000 */
[----:B------:R-:W-:-:S06]  /*04d0*/  @!P2 LOP3.LUT R26, R19, 0x7ff00000, RZ, 0xc0, !PT ;  /* 0x7ff00000131aa812 */ /* 0x000fcc00078ec0ff */
[----:B------:R-:W-:-:S08]  /*04e0*/  DFMA R24, R22, -R8, R18 ;  /* 0x800000081618722b */ /* 0x000fd00000000012 */
[----:B------:R-:W-:Y:S01]  /*04f0*/  DFMA R24, R20, R24, R22 ;  /* 0x000000181418722b */ /* 0x000fe20000000016 */
[----:B------:R-:W-:Y:S01]  /*0500*/  IMAD.MOV.U32 R21, RZ, RZ, R4 ;  /* 0x000000ffff157224 */ /* 0x000fe200078e0004 */
[----:B------:R-:W-:Y:S01]  /*0510*/  @!P0 LOP3.LUT R21, R9, 0x7ff00000, RZ, 0xc0, !PT ;  /* 0x7ff0000009158812 */ /* 0x000fe200078ec0ff */
[----:B------:R-:W-:-:S04]  /*0520*/  VIADD R20, R26, 0xffffffff ;  /* 0xffffffff1a147836 */ /* 0x000fc80000000000 */
[----:B------:R-:W-:Y:S01]  /*0530*/  VIADD R22, R21, 0xffffffff ;  /* 0xffffffff15167836 */ /* 0x000fe20000000000 */
[----:B------:R-:W-:-:S04]  /*0540*/  ISETP.GT.U32.AND P0, PT, R20, 0x7feffffe, PT ;  /* 0x7feffffe1400780c */ /* 0x000fc80003f04070 */
[----:B------:R-:W-:-:S13]  /*0550*/  ISETP.GT.U32.OR P0, PT, R22, 0x7feffffe, P0 ;  /* 0x7feffffe1600780c */ /* 0x000fda0000704470 */
[----:B------:R-:W-:Y:S05]  /*0560*/  @P0 BRA `(.L_x_6) ;  /* 0x0000000000600947 */ /* 0x000fea0003800000 */
[----:B------:R-:W-:Y:S01]  /*0570*/  VIADDMNMX R3, R3, -R4, 0xb9600000, !PT ;  /* 0xb960000003037446 */ /* 0x000fe20007800904 */
[----:B------:R-:W-:-:S03]  /*0580*/  IMAD.MOV.U32 R6, RZ, RZ, RZ ;  /* 0x000000ffff067224 */ /* 0x000fc600078e00ff */
[----:B------:R-:W-:-:S05]  /*0590*/  VIMNMX R4, PT, PT, R3, 0x46a00000, PT ;  /* 0x46a0000003047848 */ /* 0x000fca0003fe0100 */
[----:B------:R-:W-:-:S04]  /*05a0*/  IMAD.IADD R3, R4, 0x1, -R5 ;  /* 0x0000000104037824 */ /* 0x000fc800078e0a05 */
[----:B------:R-:W-:-:S06]  /*05b0*/  VIADD R7, R3, 0x7fe00000 ;  /* 0x7fe0000003077836 */ /* 0x000fcc0000000000 */
[----:B------:R-:W-:-:S10]  /*05c0*/  DMUL R4, R24, R6 ;  /* 0x0000000618047228 */ /* 0x000fd40000000000 */
[----:B------:R-:W-:-:S13]  /*05d0*/  FSETP.GTU.AND P0, PT, |R5|, 1.469367938527859385e-39, PT ;  /* 0x001000000500780b */ /* 0x000fda0003f0c200 */
[----:B------:R-:W-:Y:S05]  /*05e0*/  @P0 BRA `(.L_x_7) ;  /* 0x0000000000980947 */ /* 0x000fea0003800000 */
[----:B------:R-:W-:Y:S01]  /*05f0*/  DFMA R8, R24, -R8, R18 ;  /* 0x800000081808722b */ /* 0x000fe20000000012 */
[----:B------:R-:W-:-:S09]  /*0600*/  IMAD.MOV.U32 R6, RZ, RZ, RZ ;  /* 0x000000ffff067224 */ /* 0x000fd200078e00ff */
[C---:B------:R-:W-:Y:S02]  /*0610*/  FSETP.NEU.AND P0, PT, R9.reuse, RZ, PT ;  /* 0x000000ff0900720b */ /* 0x040fe40003f0d000 */
[----:B------:R-:W-:-:S04]  /*0620*/  LOP3.LUT R11, R9, 0x80000000, R11, 0x48, !PT ;  /* 0x80000000090b7812 */ /* 0x000fc800078e480b */
[----:B------:R-:W-:-:S07]  /*0630*/  LOP3.LUT R7, R11, R7, RZ, 0xfc, !PT ;  /* 0x000000070b077212 */ /* 0x000fce00078efcff */
[----:B------:R-:W-:Y:S05]  /*0640*/  @!P0 BRA `(.L_x_7) ;  /* 0x0000000000808947 */ /* 0x000fea0003800000 */
[----:B------:R-:W-:Y:S01]  /*0650*/  IMAD.MOV R9, RZ, RZ, -R3 ;  /* 0x000000ffff097224 */ /* 0x000fe200078e0a03 */
[----:B------:R-:W-:Y:S01]  /*0660*/  DMUL.RP R6, R24, R6 ;  /* 0x0000000618067228 */ /* 0x000fe20000008000 */
[----:B------:R-:W-:Y:S01]  /*0670*/  IMAD.MOV.U32 R8, RZ, RZ, RZ ;  /* 0x000000ffff087224 */ /* 0x000fe200078e00ff */
[----:B------:R-:W-:-:S05]  /*0680*/  IADD3 R3, PT, PT, -R3, -0x43300000, RZ ;  /* 0xbcd0000003037810 */ /* 0x000fca0007ffe1ff */
[----:B------:R-:W-:-:S03]  /*0690*/  DFMA R8, R4, -R8, R24 ;  /* 0x800000080408722b */ /* 0x000fc60000000018 */
[----:B------:R-:W-:-:S07]  /*06a0*/  LOP3.LUT R11, R7, R11, RZ, 0x3c, !PT ;  /* 0x0000000b070b7212 */ /* 0x000fce00078e3cff */
[----:B------:R-:W-:-:S04]  /*06b0*/  FSETP.NEU.AND P0, PT, |R9|, R3, PT ;  /* 0x000000030900720b */ /* 0x000fc80003f0d200 */
[----:B------:R-:W-:Y:S02]  /*06c0*/  FSEL R4, R6, R4, !P0 ;  /* 0x0000000406047208 */ /* 0x000fe40004000000 */
[----:B------:R-:W-:Y:S01]  /*06d0*/  FSEL R5, R11, R5, !P0 ;  /* 0x000000050b057208 */ /* 0x000fe20004000000 */
[----:B------:R-:W-:Y:S06]  /*06e0*/  BRA `(.L_x_7) ;  /* 0x0000000000587947 */ /* 0x000fec0003800000 */
.L_x_6:
[----:B------:R-:W-:-:S14]  /*06f0*/  DSETP.NAN.AND P0, PT, R6, R6, PT ;  /* 0x000000060600722a */ /* 0x000fdc0003f08000 */
[----:B------:R-:W-:Y:S05]  /*0700*/  @P0 BRA `(.L_x_8) ;  /* 0x0000000000480947 */ /* 0x000fea0003800000 */
[----:B------:R-:W0:Y:S02]  /*0710*/  LDC.64 R4, c[0x0][0x388] ;  /* 0x0000e200ff047b82 */ /* 0x000e240000000a00 */
[----:B0-----:R-:W-:-:S14]  /*0720*/  DSETP.NAN.AND P0, PT, R4, R4, PT ;  /* 0x000000040400722a */ /* 0x001fdc0003f08000 */
[----:B------:R-:W-:Y:S05]  /*0730*/  @P0 BRA `(.L_x_9) ;  /* 0x0000000000300947 */ /* 0x000fea0003800000 */
[----:B------:R-:W-:Y:S01]  /*0740*/  ISETP.NE.AND P0, PT, R26, R21, PT ;  /* 0x000000151a00720c */ /* 0x000fe20003f05270 */
[----:B------:R-:W-:Y:S02]  /*0750*/  IMAD.MOV.U32 R4, RZ, RZ, 0x0 ;  /* 0x00000000ff047424 */ /* 0x000fe400078e00ff */
[----:B------:R-:W-:-:S10]  /*0760*/  IMAD.MOV.U32 R5, RZ, RZ, -0x80000 ;  /* 0xfff80000ff057424 */ /* 0x000fd400078e00ff */
[----:B------:R-:W-:Y:S05]  /*0770*/  @!P0 BRA `(.L_x_7) ;  /* 0x0000000000348947 */ /* 0x000fea0003800000 */
[----:B------:R-:W-:Y:S02]  /*0780*/  ISETP.NE.AND P0, PT, R26, 0x7ff00000, PT ;  /* 0x7ff000001a00780c */ /* 0x000fe40003f05270 */
[----:B------:R-:W-:Y:S02]  /*0790*/  LOP3.LUT R5, R7, 0x80000000, R11, 0x48, !PT ;  /* 0x8000000007057812 */ /* 0x000fe400078e480b */
[----:B------:R-:W-:-:S13]  /*07a0*/  ISETP.EQ.OR P0, PT, R21, RZ, !P0 ;  /* 0x000000ff1500720c */ /* 0x000fda0004702670 */
[----:B------:R-:W-:Y:S01]  /*07b0*/  @P0 LOP3.LUT R3, R5, 0x7ff00000, RZ, 0xfc, !PT ;  /* 0x7ff0000005030812 */ /* 0x000fe200078efcff */
[----:B------:R-:W-:Y:S02]  /*07c0*/  @!P0 IMAD.MOV.U32 R4, RZ, RZ, RZ ;  /* 0x000000ffff048224 */ /* 0x000fe400078e00ff */
[----:B------:R-:W-:Y:S02]  /*07d0*/  @P0 IMAD.MOV.U32 R4, RZ, RZ, RZ ;  /* 0x000000ffff040224 */ /* 0x000fe400078e00ff */
[----:B------:R-:W-:Y:S01]  /*07e0*/  @P0 IMAD.MOV.U32 R5, RZ, RZ, R3 ;  /* 0x000000ffff050224 */ /* 0x000fe200078e0003 */
[----:B------:R-:W-:Y:S06]  /*07f0*/  BRA `(.L_x_7) ;  /* 0x0000000000147947 */ /* 0x000fec0003800000 */
.L_x_9:
[----:B------:R-:W-:Y:S01]  /*0800*/  LOP3.LUT R5, R11, 0x80000, RZ, 0xfc, !PT ;  /* 0x000800000b057812 */ /* 0x000fe200078efcff */
[----:B------:R-:W-:Y:S01]  /*0810*/  IMAD.MOV.U32 R4, RZ, RZ, R10 ;  /* 0x000000ffff047224 */ /* 0x000fe200078e000a */
[----:B------:R-:W-:Y:S06]  /*0820*/  BRA `(.L_x_7) ;  /* 0x0000000000087947 */ /* 0x000fec0003800000 */
.L_x_8:
[----:B------:R-:W-:Y:S01]  /*0830*/  LOP3.LUT R5, R7, 0x80000, RZ, 0xfc, !PT ;  /* 0x0008000007057812 */ /* 0x000fe200078efcff */
[----:B------:R-:W-:-:S07]  /*0840*/  IMAD.MOV.U32 R4, RZ, RZ, R6 ;  /* 0x000000ffff047224 */ /* 0x000fce00078e0006 */
.L_x_7:
[----:B------:R-:W-:Y:S05]  /*0850*/  BSYNC.RECONVERGENT B2 ;  /* 0x0000000000027941 */ /* 0x000fea0003800200 */
.L_x_5:
[----:B------:R-:W-:Y:S02]  /*0860*/  IMAD.MOV.U32 R3, RZ, RZ, R4 ;  /* 0x000000ffff037224 */ /* 0x000fe400078e0004 */
[----:B------:R-:W-:Y:S02]  /*0870*/  IMAD.MOV.U32 R6, RZ, RZ, R5 ;  /* 0x000000ffff067224 */ /* 0x000fe400078e0005 */
[----:B------:R-:W-:Y:S02]  /*0880*/  IMAD.MOV.U32 R4, RZ, RZ, R0 ;  /* 0x000000ffff047224 */ /* 0x000fe400078e0000 */
[----:B------:R-:W-:-:S04]  /*0890*/  IMAD.MOV.U32 R5, RZ, RZ, 0x0 ;  /* 0x00000000ff057424 */ /* 0x000fc800078e00ff */
[----:B------:R-:W-:Y:S05]  /*08a0*/  RET.REL.NODEC R4 `(_Z19allDivInplaceKernelPddi) ;  /* 0xfffffff404d47950 */ /* 0x000fea0003c3ffff */
.L_x_10:
[----:B------:R-:W-:-:S00]  /*08b0*/  BRA `(.L_x_10) ;  /* 0xfffffffc00fc7947 */ /* 0x000fc0000383ffff */
[----:B------:R-:W-:-:S00]  /*08c0*/  NOP ;  /* 0x0000000000007918 */ /* 0x000fc00000000000 */
        /* <DEDUP_REMOVED lines=11> */
.L_x_11:


//--------------------- .nv.shared.reserved.0     --------------------------
	.section	.nv.shared.reserved.0,"aw",@nobits
	.weak		__nv_reservedSMEM_offset_0_alias
	.size		__nv_reservedSMEM_offset_0_alias, 0, 64
	.other		__nv_reservedSMEM_offset_0_alias,@"STO_CUDA_RESERVED_SHARED STV_DEFAULT"
__nv_reservedSMEM_offset_0_alias:
	.zero		0
	.zero		64


//--------------------- .nv.constant0._Z19allDivInplaceKernelPddi --------------------------
	.section	.nv.constant0._Z19allDivInplaceKernelPddi,"a",@progbits
	.sectionflags	@""
	.align	4
.nv.constant0._Z19allDivInplaceKernelPddi:
	.zero		916


//--------------------- SYMBOLS --------------------------

	.type		.nv.reservedSmem.offset0,@object
	.size		.nv.reservedSmem.offset0,0x4
